//
// Generated by NVIDIA NVVM Compiler
//
// Compiler Build ID: CL-36424714
// Cuda compilation tools, release 13.0, V13.0.88
// Based on NVVM 20.0.0
//

.version 9.0
.target sm_100
.address_size 64

	// .globl	_Z26transpose_float2_inner_1x2ILi64ELi8EEvPfS0_ii

.visible .entry _Z26transpose_float2_inner_1x2ILi64ELi8EEvPfS0_ii(
	.param .u64 .ptr .align 1 _Z26transpose_float2_inner_1x2ILi64ELi8EEvPfS0_ii_param_0,
	.param .u64 .ptr .align 1 _Z26transpose_float2_inner_1x2ILi64ELi8EEvPfS0_ii_param_1,
	.param .u32 _Z26transpose_float2_inner_1x2ILi64ELi8EEvPfS0_ii_param_2,
	.param .u32 _Z26transpose_float2_inner_1x2ILi64ELi8EEvPfS0_ii_param_3
)
{
	.reg .b32 	%r<15>;
	.reg .b32 	%f<3>;
	.reg .b64 	%rd<21>;

	ld.param.u64 	%rd1, [_Z26transpose_float2_inner_1x2ILi64ELi8EEvPfS0_ii_param_0];
	ld.param.u64 	%rd2, [_Z26transpose_float2_inner_1x2ILi64ELi8EEvPfS0_ii_param_1];
	ld.param.u32 	%r1, [_Z26transpose_float2_inner_1x2ILi64ELi8EEvPfS0_ii_param_2];
	ld.param.u32 	%r2, [_Z26transpose_float2_inner_1x2ILi64ELi8EEvPfS0_ii_param_3];
	cvta.to.global.u64 	%rd3, %rd2;
	cvta.to.global.u64 	%rd4, %rd1;
	mov.u32 	%r3, %ctaid.y;
	shl.b32 	%r4, %r3, 6;
	mul.lo.s32 	%r5, %r4, %r2;
	cvt.u64.u32 	%rd5, %r5;
	mov.u32 	%r6, %ctaid.x;
	shl.b32 	%r7, %r6, 3;
	cvt.u64.u32 	%rd6, %r7;
	add.s64 	%rd7, %rd5, %rd6;
	shl.b64 	%rd8, %rd7, 2;
	add.s64 	%rd9, %rd4, %rd8;
	mov.u32 	%r8, %tid.y;
	shl.b32 	%r9, %r8, 1;
	mov.u32 	%r10, %tid.x;
	mad.lo.s32 	%r11, %r2, %r9, %r10;
	mul.wide.u32 	%rd10, %r11, 4;
	add.s64 	%rd11, %rd9, %rd10;
	ld.global.f32 	%f1, [%rd11];
	add.s32 	%r12, %r11, %r2;
	mul.wide.u32 	%rd12, %r12, 4;
	add.s64 	%rd13, %rd9, %rd12;
	ld.global.f32 	%f2, [%rd13];
	mul.lo.s32 	%r13, %r7, %r1;
	cvt.u64.u32 	%rd14, %r13;
	cvt.u64.u32 	%rd15, %r4;
	add.s64 	%rd16, %rd14, %rd15;
	mad.lo.s32 	%r14, %r1, %r10, %r9;
	cvt.u64.u32 	%rd17, %r14;
	add.s64 	%rd18, %rd16, %rd17;
	shl.b64 	%rd19, %rd18, 2;
	add.s64 	%rd20, %rd3, %rd19;
	st.global.v2.f32 	[%rd20], {%f1, %f2};
	ret;

}


// ===== COMPILED SASS (sm_100) =====

	.target	sm_100

	.elftype	@"ET_EXEC"


//--------------------- .note.nv.tkinfo           --------------------------
	.section	.note.nv.tkinfo,"",@"SHT_NOTE"
	.sectionflags	@"SHF_NOTE_NV_TKINFO"
	.tkinfo
        /*0018*/ 	.word	0x00000002
        /*0030*/ 	.string	""
        /*0030*/ 	.string	"ptxas"
        /*0030*/ 	.string	"Cuda compilation tools, release 13.0, V13.0.88"
        /*0030*/ 	.string	"Build cuda_13.0.r13.0/compiler.36424714_0"
        /*0030*/ 	.string	"-arch sm_100 -m 64 "



//--------------------- .note.nv.cuinfo           --------------------------
	.section	.note.nv.cuinfo,"",@"SHT_NOTE"
	.sectionflags	@"SHF_NOTE_NV_CUINFO"
        /*0018*/ 	.short	0x0002
        /*001a*/ 	.short	0x0064
        /*001c*/ 	.short	0x0082
	.zero		2


//--------------------- .nv.info                  --------------------------
	.section	.nv.info,"",@"SHT_CUDA_INFO"
	.align	4


	//----- nvinfo : EIATTR_REGCOUNT
	.align		4
        /*0000*/ 	.byte	0x04, 0x2f
        /*0002*/ 	.short	(.L_1 - .L_0)
	.align		4
.L_0:
        /*0004*/ 	.word	index@(_Z26transpose_float2_inner_1x2ILi64ELi8EEvPfS0_ii)
        /*0008*/ 	.word	0x00000012


	//----- nvinfo : EIATTR_FRAME_SIZE
	.align		4
.L_1:
        /*000c*/ 	.byte	0x04, 0x11
        /*000e*/ 	.short	(.L_3 - .L_2)
	.align		4
.L_2:
        /*0010*/ 	.word	index@(_Z26transpose_float2_inner_1x2ILi64ELi8EEvPfS0_ii)
        /*0014*/ 	.word	0x00000000


	//----- nvinfo : EIATTR_MIN_STACK_SIZE
	.align		4
.L_3:
        /*0018*/ 	.byte	0x04, 0x12
        /*001a*/ 	.short	(.L_5 - .L_4)
	.align		4
.L_4:
        /*001c*/ 	.word	index@(_Z26transpose_float2_inner_1x2ILi64ELi8EEvPfS0_ii)
        /*0020*/ 	.word	0x00000000
.L_5:


//--------------------- .nv.compat                --------------------------
	.section	.nv.compat,"",@"SHT_CUDA_COMPAT_INFO"
	.align	4
        /*0000*/ 	.byte	0x02, 0x09, 0x00, 0x00, 0x02, 0x02, 0x01, 0x00, 0x02, 0x05, 0x05, 0x00, 0x03, 0x07, 0x01, 0x01
        /*0010*/ 	.byte	0x02, 0x03, 0x00, 0x00, 0x02, 0x06, 0x01, 0x00, 0x04, 0x0b, 0x08, 0x00, 0x09, 0x00, 0x00, 0x00
        /*0020*/ 	.byte	0x00, 0x00, 0x00, 0x00


//--------------------- .nv.info._Z26transpose_float2_inner_1x2ILi64ELi8EEvPfS0_ii --------------------------
	.section	.nv.info._Z26transpose_float2_inner_1x2ILi64ELi8EEvPfS0_ii,"",@"SHT_CUDA_INFO"
	.sectionflags	@""
	.align	4


	//----- nvinfo : EIATTR_CUDA_API_VERSION
	.align		4
        /*0000*/ 	.byte	0x04, 0x37
        /*0002*/ 	.short	(.L_7 - .L_6)
.L_6:
        /*0004*/ 	.word	0x00000082


	//----- nvinfo : EIATTR_KPARAM_INFO
	.align		4
.L_7:
        /*0008*/ 	.byte	0x04, 0x17
        /*000a*/ 	.short	(.L_9 - .L_8)
.L_8:
        /*000c*/ 	.word	0x00000000
        /*0010*/ 	.short	0x0003
        /*0012*/ 	.short	0x0014
        /*0014*/ 	.byte	0x00, 0xf0, 0x11, 0x00


	//----- nvinfo : EIATTR_KPARAM_INFO
	.align		4
.L_9:
        /*0018*/ 	.byte	0x04, 0x17
        /*001a*/ 	.short	(.L_11 - .L_10)
.L_10:
        /*001c*/ 	.word	0x00000000
        /*0020*/ 	.short	0x0002
        /*0022*/ 	.short	0x0010
        /*0024*/ 	.byte	0x00, 0xf0, 0x11, 0x00


	//----- nvinfo : EIATTR_KPARAM_INFO
	.align		4
.L_11:
        /*0028*/ 	.byte	0x04, 0x17
        /*002a*/ 	.short	(.L_13 - .L_12)
.L_12:
        /*002c*/ 	.word	0x00000000
        /*0030*/ 	.short	0x0001
        /*0032*/ 	.short	0x0008
        /*0034*/ 	.byte	0x00, 0xf5, 0x21, 0x00


	//----- nvinfo : EIATTR_KPARAM_INFO
	.align		4
.L_13:
        /*0038*/ 	.byte	0x04, 0x17
        /*003a*/ 	.short	(.L_15 - .L_14)
.L_14:
        /*003c*/ 	.word	0x00000000
        /*0040*/ 	.short	0x0000
        /*0042*/ 	.short	0x0000
        /*0044*/ 	.byte	0x00, 0xf5, 0x21, 0x00


	//----- nvinfo : EIATTR_SPARSE_MMA_MASK
	.align		4
.L_15:
        /*0048*/ 	.byte	0x03, 0x50
        /*004a*/ 	.short	0x0000


	//----- nvinfo : EIATTR_MAXREG_COUNT
	.align		4
        /*004c*/ 	.byte	0x03, 0x1b
        /*004e*/ 	.short	0x00ff


	//----- nvinfo : EIATTR_MERCURY_ISA_VERSION
	.align		4
        /*0050*/ 	.byte	0x03, 0x5f
        /*0052*/ 	.short	0x0101


	//----- nvinfo : EIATTR_VRC_CTA_INIT_COUNT
	.align		4
        /*0054*/ 	.byte	0x02, 0x4a
	.zero		1
	.zero		1


	//----- nvinfo : EIATTR_EXIT_INSTR_OFFSETS
	.align		4
        /*0058*/ 	.byte	0x04, 0x1c
        /*005a*/ 	.short	(.L_17 - .L_16)


	//   ....[0]....
.L_16:
        /*005c*/ 	.word	0x000001e0


	//----- nvinfo : EIATTR_CBANK_PARAM_SIZE
	.align		4
.L_17:
        /*0060*/ 	.byte	0x03, 0x19
        /*0062*/ 	.short	0x0018


	//----- nvinfo : EIATTR_PARAM_CBANK
	.align		4
        /*0064*/ 	.byte	0x04, 0x0a
        /*0066*/ 	.short	(.L_19 - .L_18)
	.align		4
.L_18:
        /*0068*/ 	.word	index@(.nv.constant0._Z26transpose_float2_inner_1x2ILi64ELi8EEvPfS0_ii)
        /*006c*/ 	.short	0x0380
        /*006e*/ 	.short	0x0018


	//----- nvinfo : EIATTR_SW_WAR
	.align		4
.L_19:
        /*0070*/ 	.byte	0x04, 0x36
        /*0072*/ 	.short	(.L_21 - .L_20)
.L_20:
        /*0074*/ 	.word	0x00000008
.L_21:


//--------------------- .nv.callgraph             --------------------------
	.section	.nv.callgraph,"",@"SHT_CUDA_CALLGRAPH"
	.align	4
	.sectionentsize	8
	.align		4
        /*0000*/ 	.word	0x00000000
	.align		4
        /*0004*/ 	.word	0xffffffff
	.align		4
        /*0008*/ 	.word	0x00000000
	.align		4
        /*000c*/ 	.word	0xfffffffe
	.align		4
        /*0010*/ 	.word	0x00000000
	.align		4
        /*0014*/ 	.word	0xfffffffd
	.align		4
        /*0018*/ 	.word	0x00000000
	.align		4
        /*001c*/ 	.word	0xfffffffc


//--------------------- .text._Z26transpose_float2_inner_1x2ILi64ELi8EEvPfS0_ii --------------------------
	.section	.text._Z26transpose_float2_inner_1x2ILi64ELi8EEvPfS0_ii,"ax",@progbits
	.align	128
        .global         _Z26transpose_float2_inner_1x2ILi64ELi8EEvPfS0_ii
        .type           _Z26transpose_float2_inner_1x2ILi64ELi8EEvPfS0_ii,@function
        .size           _Z26transpose_float2_inner_1x2ILi64ELi8EEvPfS0_ii,(.L_x_1 - _Z26transpose_float2_inner_1x2ILi64ELi8EEvPfS0_ii)
        .other          _Z26transpose_float2_inner_1x2ILi64ELi8EEvPfS0_ii,@"STO_CUDA_ENTRY STV_DEFAULT"
_Z26transpose_float2_inner_1x2ILi64ELi8EEvPfS0_ii:
.text._Z26transpose_float2_inner_1x2ILi64ELi8EEvPfS0_ii:
[----:B------:R-:W-:Y:S01]  /*0000*/  LDC R1, c[0x0][0x37c] ;  /* 0x0000df00ff017b82 */ /* 0x000fe20000000800 */
[----:B------:R-:W0:Y:S07]  /*0010*/  S2R R9, SR_CTAID.X ;  /* 0x0000000000097919 */ /* 0x000e2e0000002500 */
[----:B------:R-:W1:Y:S01]  /*0020*/  S2UR UR4, SR_CTAID.Y ;  /* 0x00000000000479c3 */ /* 0x000e620000002600 */
[----:B------:R-:W2:Y:S01]  /*0030*/  LDCU.64 UR6, c[0x0][0x358] ;  /* 0x00006b00ff0677ac */ /* 0x000ea20008000a00 */
[----:B------:R-:W3:Y:S01]  /*0040*/  S2R R0, SR_TID.Y ;  /* 0x0000000000007919 */ /* 0x000ee20000002200 */
[----:B------:R-:W4:Y:S05]  /*0050*/  S2R R13, SR_TID.X ;  /* 0x00000000000d7919 */ /* 0x000f2a0000002100 */
[----:B------:R-:W5:Y:S08]  /*0060*/  LDC.64 R2, c[0x0][0x390] ;  /* 0x0000e400ff027b82 */ /* 0x000f700000000a00 */
[----:B------:R-:W2:Y:S01]  /*0070*/  LDC.64 R6, c[0x0][0x380] ;  /* 0x0000e000ff067b82 */ /* 0x000ea20000000a00 */
[----:B-1----:R-:W-:-:S07]  /*0080*/  USHF.L.U32 UR4, UR4, 0x6, URZ ;  /* 0x0000000604047899 */ /* 0x002fce00080006ff */
[----:B------:R-:W1:Y:S01]  /*0090*/  LDC.64 R14, c[0x0][0x388] ;  /* 0x0000e200ff0e7b82 */ /* 0x000e620000000a00 */
[----:B0-----:R-:W-:Y:S02]  /*00a0*/  IMAD.SHL.U32 R9, R9, 0x8, RZ ;  /* 0x0000000809097824 */ /* 0x001fe400078e00ff */
[----:B-----5:R-:W-:Y:S02]  /*00b0*/  IMAD R4, R3, UR4, RZ ;  /* 0x0000000403047c24 */ /* 0x020fe4000f8e02ff */
[----:B---3--:R-:W-:-:S03]  /*00c0*/  IMAD.SHL.U32 R0, R0, 0x2, RZ ;  /* 0x0000000200007824 */ /* 0x008fc600078e00ff */
[----:B------:R-:W-:-:S04]  /*00d0*/  IADD3 R5, P0, PT, R4, R9, RZ ;  /* 0x0000000904057210 */ /* 0x000fc80007f1e0ff */
[----:B------:R-:W-:Y:S02]  /*00e0*/  IADD3.X R8, PT, PT, RZ, RZ, RZ, P0, !PT ;  /* 0x000000ffff087210 */ /* 0x000fe400007fe4ff */
[----:B--2---:R-:W-:Y:S01]  /*00f0*/  LEA R4, P0, R5, R6, 0x2 ;  /* 0x0000000605047211 */ /* 0x004fe200078010ff */
[----:B----4-:R-:W-:-:S03]  /*0100*/  IMAD R6, R0, R3, R13 ;  /* 0x0000000300067224 */ /* 0x010fc600078e020d */
[----:B------:R-:W-:Y:S02]  /*0110*/  LEA.HI.X R5, R5, R7, R8, 0x2, P0 ;  /* 0x0000000705057211 */ /* 0x000fe400000f1408 */
[C---:B------:R-:W-:Y:S01]  /*0120*/  IADD3 R3, PT, PT, R6.reuse, R3, RZ ;  /* 0x0000000306037210 */ /* 0x040fe20007ffe0ff */
[----:B------:R-:W-:-:S04]  /*0130*/  IMAD.WIDE.U32 R6, R6, 0x4, R4 ;  /* 0x0000000406067825 */ /* 0x000fc800078e0004 */
[----:B------:R-:W-:Y:S01]  /*0140*/  IMAD.WIDE.U32 R4, R3, 0x4, R4 ;  /* 0x0000000403047825 */ /* 0x000fe200078e0004 */
[----:B------:R-:W2:Y:S04]  /*0150*/  LDG.E R10, desc[UR6][R6.64] ;  /* 0x00000006060a7981 */ /* 0x000ea8000c1e1900 */
[----:B------:R-:W2:Y:S01]  /*0160*/  LDG.E R11, desc[UR6][R4.64] ;  /* 0x00000006040b7981 */ /* 0x000ea2000c1e1900 */
[-C--:B------:R-:W-:Y:S02]  /*0170*/  IMAD R3, R13, R2.reuse, R0 ;  /* 0x000000020d037224 */ /* 0x080fe400078e0200 */
[----:B------:R-:W-:-:S05]  /*0180*/  IMAD R2, R9, R2, RZ ;  /* 0x0000000209027224 */ /* 0x000fca00078e02ff */
[----:B------:R-:W-:-:S04]  /*0190*/  IADD3 R3, P0, P1, R3, UR4, R2 ;  /* 0x0000000403037c10 */ /* 0x000fc8000f91e002 */
[----:B------:R-:W-:Y:S02]  /*01a0*/  IADD3.X R0, PT, PT, RZ, RZ, RZ, P0, P1 ;  /* 0x000000ffff007210 */ /* 0x000fe400007e24ff */
[----:B-1----:R-:W-:-:S04]  /*01b0*/  LEA R2, P0, R3, R14, 0x2 ;  /* 0x0000000e03027211 */ /* 0x002fc800078010ff */
[----:B------:R-:W-:-:S05]  /*01c0*/  LEA.HI.X R3, R3, R15, R0, 0x2, P0 ;  /* 0x0000000f03037211 */ /* 0x000fca00000f1400 */
[----:B--2---:R-:W-:Y:S01]  /*01d0*/  STG.E.64 desc[UR6][R2.64], R10 ;  /* 0x0000000a02007986 */ /* 0x004fe2000c101b06 */
[----:B------:R-:W-:Y:S05]  /*01e0*/  EXIT ;  /* 0x000000000000794d */ /* 0x000fea0003800000 */
.L_x_0:
[----:B------:R-:W-:-:S00]  /*01f0*/  BRA `(.L_x_0) ;  /* 0xfffffffc00fc7947 */ /* 0x000fc0000383ffff */
[----:B------:R-:W-:-:S00]  /*0200*/  NOP ;  /* 0x0000000000007918 */ /* 0x000fc00000000000 */
[----:B------:R-:W-:-:S00]  /*0210*/  NOP ;  /* 0x0000000000007918 */ /* 0x000fc00000000000 */
[----:B------:R-:W-:-:S00]  /*0220*/  NOP ;  /* 0x0000000000007918 */ /* 0x000fc00000000000 */
[----:B------:R-:W-:-:S00]  /*0230*/  NOP ;  /* 0x0000000000007918 */ /* 0x000fc00000000000 */
[----:B------:R-:W-:-:S00]  /*0240*/  NOP ;  /* 0x0000000000007918 */ /* 0x000fc00000000000 */
[----:B------:R-:W-:-:S00]  /*0250*/  NOP ;  /* 0x0000000000007918 */ /* 0x000fc00000000000 */
[----:B------:R-:W-:-:S00]  /*0260*/  NOP ;  /* 0x0000000000007918 */ /* 0x000fc00000000000 */
[----:B------:R-:W-:-:S00]  /*0270*/  NOP ;  /* 0x0000000000007918 */ /* 0x000fc00000000000 */
.L_x_1:


//--------------------- .nv.shared.reserved.0     --------------------------
	.section	.nv.shared.reserved.0,"aw",@nobits
	.weak		__nv_reservedSMEM_offset_0_alias
	.size		__nv_reservedSMEM_offset_0_alias, 0, 64
	.other		__nv_reservedSMEM_offset_0_alias,@"STO_CUDA_RESERVED_SHARED STV_DEFAULT"
__nv_reservedSMEM_offset_0_alias:
	.zero		0
	.zero		64


//--------------------- .nv.constant0._Z26transpose_float2_inner_1x2ILi64ELi8EEvPfS0_ii --------------------------
	.section	.nv.constant0._Z26transpose_float2_inner_1x2ILi64ELi8EEvPfS0_ii,"a",@progbits
	.sectionflags	@""
	.align	4
.nv.constant0._Z26transpose_float2_inner_1x2ILi64ELi8EEvPfS0_ii:
	.zero		920


//--------------------- SYMBOLS --------------------------

	.type		.nv.reservedSmem.offset0,@object
	.size		.nv.reservedSmem.offset0,0x4
